	.headerflags	@"EF_CUDA_TEXMODE_UNIFIED EF_CUDA_64BIT_ADDRESS EF_CUDA_ACCELERATORS EF_CUDA_SM90 EF_CUDA_VIRTUAL_SM(EF_CUDA_SM90)"
	.elftype	@"ET_EXEC"


//--------------------- .nv.info                  --------------------------
	.section	.nv.info,"",@"SHT_CUDA_INFO"
	.align	4


	//----- nvinfo : EIATTR_REGCOUNT
	.align		4
        /*0000*/ 	.byte	0x04, 0x2f
        /*0002*/ 	.short	(.L_3 - .L_2)
	.align		4
.L_2:
        /*0004*/ 	.word	index@(triton_poi_fused__native_batch_norm_legit_no_training_hardtanh_19)
        /*0008*/ 	.word	0x00000018


	//----- nvinfo : EIATTR_MIN_STACK_SIZE
	.align		4
.L_3:
        /*000c*/ 	.byte	0x04, 0x12
        /*000e*/ 	.short	(.L_5 - .L_4)
	.align		4
.L_4:
        /*0010*/ 	.word	index@(triton_poi_fused__native_batch_norm_legit_no_training_hardtanh_19)
        /*0014*/ 	.word	0x00000000


	//----- nvinfo : EIATTR_FRAME_SIZE
	.align		4
.L_5:
        /*0018*/ 	.byte	0x04, 0x11
        /*001a*/ 	.short	(.L_7 - .L_6)
	.align		4
.L_6:
        /*001c*/ 	.word	index@(triton_poi_fused__native_batch_norm_legit_no_training_hardtanh_19)
        /*0020*/ 	.word	0x00000000


	//----- nvinfo : EIATTR_MIN_STACK_SIZE
	.align		4
.L_7:
        /*0024*/ 	.byte	0x04, 0x12
        /*0026*/ 	.short	(.L_9 - .L_8)
	.align		4
.L_8:
        /*0028*/ 	.word	index@(triton_poi_fused__native_batch_norm_legit_no_training_hardtanh_19)
        /*002c*/ 	.word	0x00000000
.L_9:


//--------------------- .nv.info.triton_poi_fused__native_batch_norm_legit_no_training_hardtanh_19 --------------------------
	.section	.nv.info.triton_poi_fused__native_batch_norm_legit_no_training_hardtanh_19,"",@"SHT_CUDA_INFO"
	.sectionflags	@""
	.align	4


	//----- nvinfo : EIATTR_CUDA_API_VERSION
	.align		4
        /*0000*/ 	.byte	0x04, 0x37
        /*0002*/ 	.short	(.L_11 - .L_10)
.L_10:
        /*0004*/ 	.word	0x0000007c


	//----- nvinfo : EIATTR_KPARAM_INFO
	.align		4
.L_11:
        /*0008*/ 	.byte	0x04, 0x17
        /*000a*/ 	.short	(.L_13 - .L_12)
.L_12:
        /*000c*/ 	.word	0x00000000
        /*0010*/ 	.short	0x0006
        /*0012*/ 	.short	0x0030
        /*0014*/ 	.byte	0x00, 0xf0, 0x11, 0x00


	//----- nvinfo : EIATTR_KPARAM_INFO
	.align		4
.L_13:
        /*0018*/ 	.byte	0x04, 0x17
        /*001a*/ 	.short	(.L_15 - .L_14)
.L_14:
        /*001c*/ 	.word	0x00000000
        /*0020*/ 	.short	0x0005
        /*0022*/ 	.short	0x0028
        /*0024*/ 	.byte	0x00, 0xf4, 0x21, 0x00


	//----- nvinfo : EIATTR_KPARAM_INFO
	.align		4
.L_15:
        /*0028*/ 	.byte	0x04, 0x17
        /*002a*/ 	.short	(.L_17 - .L_16)
.L_16:
        /*002c*/ 	.word	0x00000000
        /*0030*/ 	.short	0x0004
        /*0032*/ 	.short	0x0020
        /*0034*/ 	.byte	0x00, 0xf4, 0x21, 0x00


	//----- nvinfo : EIATTR_KPARAM_INFO
	.align		4
.L_17:
        /*0038*/ 	.byte	0x04, 0x17
        /*003a*/ 	.short	(.L_19 - .L_18)
.L_18:
        /*003c*/ 	.word	0x00000000
        /*0040*/ 	.short	0x0003
        /*0042*/ 	.short	0x0018
        /*0044*/ 	.byte	0x00, 0xf4, 0x21, 0x00


	//----- nvinfo : EIATTR_KPARAM_INFO
	.align		4
.L_19:
        /*0048*/ 	.byte	0x04, 0x17
        /*004a*/ 	.short	(.L_21 - .L_20)
.L_20:
        /*004c*/ 	.word	0x00000000
        /*0050*/ 	.short	0x0002
        /*0052*/ 	.short	0x0010
        /*0054*/ 	.byte	0x00, 0xf4, 0x21, 0x00


	//----- nvinfo : EIATTR_KPARAM_INFO
	.align		4
.L_21:
        /*0058*/ 	.byte	0x04, 0x17
        /*005a*/ 	.short	(.L_23 - .L_22)
.L_22:
        /*005c*/ 	.word	0x00000000
        /*0060*/ 	.short	0x0001
        /*0062*/ 	.short	0x0008
        /*0064*/ 	.byte	0x00, 0xf4, 0x21, 0x00


	//----- nvinfo : EIATTR_KPARAM_INFO
	.align		4
.L_23:
        /*0068*/ 	.byte	0x04, 0x17
        /*006a*/ 	.short	(.L_25 - .L_24)
.L_24:
        /*006c*/ 	.word	0x00000000
        /*0070*/ 	.short	0x0000
        /*0072*/ 	.short	0x0000
        /*0074*/ 	.byte	0x00, 0xf4, 0x21, 0x00


	//----- nvinfo : EIATTR_SPARSE_MMA_MASK
	.align		4
.L_25:
        /*0078*/ 	.byte	0x03, 0x50
        /*007a*/ 	.short	0x0000


	//----- nvinfo : EIATTR_MAXREG_COUNT
	.align		4
        /*007c*/ 	.byte	0x03, 0x1b
        /*007e*/ 	.short	0x00ff


	//----- nvinfo : EIATTR_EXIT_INSTR_OFFSETS
	.align		4
        /*0080*/ 	.byte	0x04, 0x1c
        /*0082*/ 	.short	(.L_27 - .L_26)


	//   ....[0]....
.L_26:
        /*0084*/ 	.word	0x00000480


	//   ....[1]....
        /*0088*/ 	.word	0x000004a0


	//----- nvinfo : EIATTR_REQNTID
	.align		4
.L_27:
        /*008c*/ 	.byte	0x04, 0x10
        /*008e*/ 	.short	(.L_29 - .L_28)
.L_28:
        /*0090*/ 	.word	0x00000080
        /*0094*/ 	.word	0x00000001
        /*0098*/ 	.word	0x00000001


	//----- nvinfo : EIATTR_CBANK_PARAM_SIZE
	.align		4
.L_29:
        /*009c*/ 	.byte	0x03, 0x19
        /*009e*/ 	.short	0x0034


	//----- nvinfo : EIATTR_PARAM_CBANK
	.align		4
        /*00a0*/ 	.byte	0x04, 0x0a
        /*00a2*/ 	.short	(.L_31 - .L_30)
	.align		4
.L_30:
        /*00a4*/ 	.word	index@(.nv.constant0.triton_poi_fused__native_batch_norm_legit_no_training_hardtanh_19)
        /*00a8*/ 	.short	0x0210
        /*00aa*/ 	.short	0x0034


	//----- nvinfo : EIATTR_SW_WAR
	.align		4
.L_31:
        /*00ac*/ 	.byte	0x04, 0x36
        /*00ae*/ 	.short	(.L_33 - .L_32)
.L_32:
        /*00b0*/ 	.word	0x00000008
.L_33:


//--------------------- .nv.callgraph             --------------------------
	.section	.nv.callgraph,"",@"SHT_CUDA_CALLGRAPH"
	.align	4
	.sectionentsize	8
	.align		4
        /*0000*/ 	.word	0x00000000
	.align		4
        /*0004*/ 	.word	0xffffffff
	.align		4
        /*0008*/ 	.word	0x00000000
	.align		4
        /*000c*/ 	.word	0xfffffffe
	.align		4
        /*0010*/ 	.word	0x00000000
	.align		4
        /*0014*/ 	.word	0xfffffffd
	.align		4
        /*0018*/ 	.word	0x00000000
	.align		4
        /*001c*/ 	.word	0xfffffffc


//--------------------- .nv.constant4             --------------------------
	.section	.nv.constant4,"a",@progbits
	.align	8
	.align		8
.nv.constant4:
        /*0000*/ 	.dword	_$_str
	.align		8
        /*0008*/ 	.dword	_$_str_$_2


//--------------------- .text.triton_poi_fused__native_batch_norm_legit_no_training_hardtanh_19 --------------------------
	.section	.text.triton_poi_fused__native_batch_norm_legit_no_training_hardtanh_19,"ax",@progbits
	.align	128
        .global         triton_poi_fused__native_batch_norm_legit_no_training_hardtanh_19
        .type           triton_poi_fused__native_batch_norm_legit_no_training_hardtanh_19,@function
        .size           triton_poi_fused__native_batch_norm_legit_no_training_hardtanh_19,(.L_x_1 - triton_poi_fused__native_batch_norm_legit_no_training_hardtanh_19)
        .other          triton_poi_fused__native_batch_norm_legit_no_training_hardtanh_19,@"STO_CUDA_ENTRY STV_DEFAULT"
triton_poi_fused__native_batch_norm_legit_no_training_hardtanh_19:
.text.triton_poi_fused__native_batch_norm_legit_no_training_hardtanh_19:
[----:B------:R-:W0:Y:S01]  /*0000*/  LDC R1, c[0x0][0x28] ;  /* 0x00000a00ff017b82 */ /* 0x000e220000000800 */
[----:B------:R-:W1:Y:S01]  /*0010*/  S2R R0, SR_TID.X ;  /* 0x0000000000007919 */ /* 0x000e620000002100 */
[----:B------:R-:W-:-:S06]  /*0020*/  HFMA2.MMA R2, -RZ, RZ, 0, 0 ;  /* 0x00000000ff027435 */ /* 0x000fcc00000001ff */
[----:B------:R-:W2:Y:S01]  /*0030*/  LDC.64 R10, c[0x0][0x220] ;  /* 0x00008800ff0a7b82 */ /* 0x000ea20000000a00 */
[----:B------:R-:W-:Y:S01]  /*0040*/  ULDC.64 UR4, c[0x0][0x208] ;  /* 0x0000820000047ab9 */ /* 0x000fe20000000a00 */
[----:B------:R-:W3:Y:S06]  /*0050*/  S2R R3, SR_CTAID.X ;  /* 0x0000000000037919 */ /* 0x000eec0000002500 */
[----:B------:R-:W4:Y:S08]  /*0060*/  LDC.64 R16, c[0x0][0x218] ;  /* 0x00008600ff107b82 */ /* 0x000f300000000a00 */
[----:B------:R-:W5:Y:S08]  /*0070*/  LDC.64 R14, c[0x0][0x210] ;  /* 0x00008400ff0e7b82 */ /* 0x000f700000000a00 */
[----:B------:R-:W5:Y:S01]  /*0080*/  LDC.64 R18, c[0x0][0x228] ;  /* 0x00008a00ff127b82 */ /* 0x000f620000000a00 */
[----:B-1----:R-:W-:-:S07]  /*0090*/  IMAD.SHL.U32 R0, R0, 0x2, RZ ;  /* 0x0000000200007824 */ /* 0x002fce00078e00ff */
[----:B------:R-:W1:Y:S01]  /*00a0*/  LDC.64 R20, c[0x0][0x230] ;  /* 0x00008c00ff147b82 */ /* 0x000e620000000a00 */
[----:B------:R-:W-:-:S05]  /*00b0*/  LOP3.LUT R0, R0, 0xfe, RZ, 0xc0, !PT ;  /* 0x000000fe00007812 */ /* 0x000fca00078ec0ff */
[----:B---3--:R-:W-:-:S04]  /*00c0*/  IMAD R3, R3, 0x100, R0 ;  /* 0x0000010003037824 */ /* 0x008fc800078e0200 */
[C---:B------:R-:W-:Y:S01]  /*00d0*/  IMAD.HI R0, R3.reuse, -0x77777777, R2 ;  /* 0x8888888903007827 */ /* 0x040fe200078e0202 */
[----:B------:R-:W-:-:S04]  /*00e0*/  ISETP.GE.AND P0, PT, R3, 0x7800, PT ;  /* 0x000078000300780c */ /* 0x000fc80003f06270 */
[----:B------:R-:W-:-:S04]  /*00f0*/  SHF.R.U32.HI R5, RZ, 0x1f, R0 ;  /* 0x0000001fff057819 */ /* 0x000fc80000011600 */
[----:B------:R-:W-:-:S05]  /*0100*/  LEA.HI.SX32 R5, R0, R5, 0x18 ;  /* 0x0000000500057211 */ /* 0x000fca00078fc2ff */
[----:B------:R-:W-:Y:S01]  /*0110*/  IMAD R13, R5, -0x1e0, R3 ;  /* 0xfffffe20050d7824 */ /* 0x000fe200078e0203 */
[----:B------:R-:W-:-:S03]  /*0120*/  CS2R R4, SRZ ;  /* 0x0000000000047805 */ /* 0x000fc6000001ff00 */
[----:B--2---:R-:W-:-:S05]  /*0130*/  IMAD.WIDE R10, R13, 0x4, R10 ;  /* 0x000000040d0a7825 */ /* 0x004fca00078e020a */
[----:B------:R2:W3:Y:S01]  /*0140*/  @!P0 LDG.E.EL.64 R4, desc[UR4][R10.64] ;  /* 0x000000040a048981 */ /* 0x0004e2000c2e1b00 */
[----:B------:R-:W-:Y:S02]  /*0150*/  CS2R R6, SRZ ;  /* 0x0000000000067805 */ /* 0x000fe4000001ff00 */
[----:B------:R-:W-:Y:S01]  /*0160*/  CS2R R8, SRZ ;  /* 0x0000000000087805 */ /* 0x000fe2000001ff00 */
[----:B----4-:R-:W-:-:S04]  /*0170*/  IMAD.WIDE R16, R13, 0x4, R16 ;  /* 0x000000040d107825 */ /* 0x010fc800078e0210 */
[----:B-----5:R-:W-:Y:S01]  /*0180*/  IMAD.WIDE R14, R3, 0x4, R14 ;  /* 0x00000004030e7825 */ /* 0x020fe200078e020e */
[----:B------:R-:W4:Y:S01]  /*0190*/  @!P0 LDG.E.EL.64 R6, desc[UR4][R16.64] ;  /* 0x0000000410068981 */ /* 0x000f22000c2e1b00 */
[----:B--2---:R-:W-:Y:S02]  /*01a0*/  CS2R R10, SRZ ;  /* 0x00000000000a7805 */ /* 0x004fe4000001ff00 */
[C---:B0-----:R-:W-:Y:S01]  /*01b0*/  IMAD.WIDE R18, R13.reuse, 0x4, R18 ;  /* 0x000000040d127825 */ /* 0x041fe200078e0212 */
[----:B------:R0:W4:Y:S03]  /*01c0*/  @!P0 LDG.E.64 R8, desc[UR4][R14.64] ;  /* 0x000000040e088981 */ /* 0x000126000c1e1b00 */
[----:B-1----:R-:W-:Y:S01]  /*01d0*/  IMAD.WIDE R20, R13, 0x4, R20 ;  /* 0x000000040d147825 */ /* 0x002fe200078e0214 */
[----:B------:R-:W-:-:S04]  /*01e0*/  CS2R R12, SRZ ;  /* 0x00000000000c7805 */ /* 0x000fc8000001ff00 */
[----:B------:R-:W2:Y:S04]  /*01f0*/  @!P0 LDG.E.EL.64 R10, desc[UR4][R20.64] ;  /* 0x00000004140a8981 */ /* 0x000ea8000c2e1b00 */
[----:B------:R-:W2:Y:S01]  /*0200*/  @!P0 LDG.E.EL.64 R12, desc[UR4][R18.64] ;  /* 0x00000004120c8981 */ /* 0x000ea2000c2e1b00 */
[----:B0-----:R-:W-:Y:S01]  /*0210*/  MOV R15, 0x3e800000 ;  /* 0x3e800000000f7802 */ /* 0x001fe20000000f00 */
[----:B---3--:R-:W-:Y:S01]  /*0220*/  FADD R4, R4, 9.9999997473787516356e-06 ;  /* 0x3727c5ac04047421 */ /* 0x008fe20000000000 */
[----:B------:R-:W-:-:S03]  /*0230*/  FADD R5, R5, 9.9999997473787516356e-06 ;  /* 0x3727c5ac05057421 */ /* 0x000fc60000000000 */
[----:B------:R-:W0:Y:S08]  /*0240*/  MUFU.SQRT R0, R4 ;  /* 0x0000000400007308 */ /* 0x000e300000002000 */
[----:B------:R-:W1:Y:S01]  /*0250*/  MUFU.SQRT R2, R5 ;  /* 0x0000000500027308 */ /* 0x000e620000002000 */
[C---:B0-----:R-:W-:Y:S02]  /*0260*/  FSETP.GT.AND P1, PT, R0.reuse, 8.50705917302346158658e+37, PT ;  /* 0x7e8000000000780b */ /* 0x041fe40003f24000 */
[----:B------:R-:W-:-:S02]  /*0270*/  FSETP.GEU.AND P3, PT, R0, 1.175494350822287508e-38, PT ;  /* 0x008000000000780b */ /* 0x000fc40003f6e000 */
[C---:B-1----:R-:W-:Y:S02]  /*0280*/  FSETP.GT.AND P2, PT, R2.reuse, 8.50705917302346158658e+37, PT ;  /* 0x7e8000000200780b */ /* 0x042fe40003f44000 */
[----:B------:R-:W-:-:S07]  /*0290*/  FSETP.GEU.AND P4, PT, R2, 1.175494350822287508e-38, PT ;  /* 0x008000000200780b */ /* 0x000fce0003f8e000 */
[----:B------:R-:W-:-:S04]  /*02a0*/  @P1 FMUL R0, R0, 0.25 ;  /* 0x3e80000000001820 */ /* 0x000fc80000400000 */
[----:B------:R-:W-:Y:S01]  /*02b0*/  @!P3 FMUL R0, R0, 16777216 ;  /* 0x4b8000000000b820 */ /* 0x000fe20000400000 */
[----:B------:R-:W-:-:S04]  /*02c0*/  @P2 FMUL R2, R2, 0.25 ;  /* 0x3e80000002022820 */ /* 0x000fc80000400000 */
[----:B------:R-:W-:Y:S01]  /*02d0*/  @!P4 FMUL R2, R2, 16777216 ;  /* 0x4b8000000202c820 */ /* 0x000fe20000400000 */
[----:B------:R-:W0:Y:S01]  /*02e0*/  MUFU.RCP R0, R0 ;  /* 0x0000000000007308 */ /* 0x000e220000001000 */
[----:B------:R-:W-:-:S07]  /*02f0*/  FSEL R5, R15, 1, P1 ;  /* 0x3f8000000f057808 */ /* 0x000fce0000800000 */
[----:B------:R-:W1:Y:S01]  /*0300*/  MUFU.RCP R2, R2 ;  /* 0x0000000200027308 */ /* 0x000e620000001000 */
[----:B------:R-:W-:Y:S01]  /*0310*/  FSEL R15, R15, 1, P2 ;  /* 0x3f8000000f0f7808 */ /* 0x000fe20001000000 */
[----:B------:R-:W-:-:S04]  /*0320*/  @!P3 FMUL R5, R5, 16777216 ;  /* 0x4b8000000505b820 */ /* 0x000fc80000400000 */
[----:B------:R-:W-:Y:S01]  /*0330*/  @!P4 FMUL R15, R15, 16777216 ;  /* 0x4b8000000f0fc820 */ /* 0x000fe20000400000 */
[----:B0-----:R-:W-:Y:S01]  /*0340*/  FMUL R5, R0, R5 ;  /* 0x0000000500057220 */ /* 0x001fe20000400000 */
[----:B----4-:R-:W-:Y:S01]  /*0350*/  FADD R6, -R6, R8 ;  /* 0x0000000806067221 */ /* 0x010fe20000000100 */
[----:B------:R-:W-:Y:S01]  /*0360*/  FADD R7, -R7, R9 ;  /* 0x0000000907077221 */ /* 0x000fe20000000100 */
[----:B-1----:R-:W-:Y:S02]  /*0370*/  FMUL R4, R2, R15 ;  /* 0x0000000f02047220 */ /* 0x002fe40000400000 */
[----:B------:R-:W-:Y:S02]  /*0380*/  FMUL R9, R6, R5 ;  /* 0x0000000506097220 */ /* 0x000fe40000400000 */
[----:B------:R-:W-:Y:S02]  /*0390*/  FMUL R0, R7, R4 ;  /* 0x0000000407007220 */ /* 0x000fe40000400000 */
[----:B--2---:R-:W-:Y:S01]  /*03a0*/  FFMA R9, R9, R12, R10 ;  /* 0x0000000c09097223 */ /* 0x004fe2000000000a */
[----:B------:R-:W0:Y:S01]  /*03b0*/  LDC.64 R4, c[0x0][0x238] ;  /* 0x00008e00ff047b82 */ /* 0x000e220000000a00 */
[----:B------:R-:W-:-:S03]  /*03c0*/  FFMA R0, R0, R13, R11 ;  /* 0x0000000d00007223 */ /* 0x000fc6000000000b */
[C---:B------:R-:W-:Y:S02]  /*03d0*/  FSETP.GTU.AND P1, PT, R9.reuse, RZ, PT ;  /* 0x000000ff0900720b */ /* 0x040fe40003f2c000 */
[C---:B------:R-:W-:Y:S02]  /*03e0*/  FSETP.GTU.AND P2, PT, R0.reuse, RZ, PT ;  /* 0x000000ff0000720b */ /* 0x040fe40003f4c000 */
[----:B------:R-:W-:Y:S02]  /*03f0*/  FSEL R6, R9, RZ, P1 ;  /* 0x000000ff09067208 */ /* 0x000fe40000800000 */
[----:B------:R-:W-:Y:S02]  /*0400*/  FSEL R7, R0, RZ, P2 ;  /* 0x000000ff00077208 */ /* 0x000fe40001000000 */
[----:B------:R-:W-:Y:S02]  /*0410*/  FSETP.GEU.AND P3, PT, R6, 6, PT ;  /* 0x40c000000600780b */ /* 0x000fe40003f6e000 */
[----:B------:R-:W-:-:S02]  /*0420*/  FSETP.GEU.AND P4, PT, R7, 6, PT ;  /* 0x40c000000700780b */ /* 0x000fc40003f8e000 */
[----:B------:R-:W-:Y:S02]  /*0430*/  FSETP.NAN.AND P1, PT, R6, R6, PT ;  /* 0x000000060600720b */ /* 0x000fe40003f28000 */
[----:B------:R-:W-:Y:S01]  /*0440*/  FSETP.NAN.AND P2, PT, R7, R7, PT ;  /* 0x000000070700720b */ /* 0x000fe20003f48000 */
[----:B0-----:R-:W-:-:S06]  /*0450*/  IMAD.WIDE R2, R3, 0x4, R4 ;  /* 0x0000000403027825 */ /* 0x001fcc00078e0204 */
[----:B------:R-:W-:Y:S02]  /*0460*/  @P3 SEL R6, R6, 0x40c00000, P1 ;  /* 0x40c0000006063807 */ /* 0x000fe40000800000 */
[----:B------:R-:W-:Y:S01]  /*0470*/  @P4 SEL R7, R7, 0x40c00000, P2 ;  /* 0x40c0000007074807 */ /* 0x000fe20001000000 */
[----:B------:R-:W-:Y:S06]  /*0480*/  @P0 EXIT ;  /* 0x000000000000094d */ /* 0x000fec0003800000 */
[----:B------:R-:W-:Y:S01]  /*0490*/  STG.E.64 desc[UR4][R2.64], R6 ;  /* 0x0000000602007986 */ /* 0x000fe2000c101b04 */
[----:B------:R-:W-:Y:S05]  /*04a0*/  EXIT ;  /* 0x000000000000794d */ /* 0x000fea0003800000 */
.L_x_0:
[----:B------:R-:W-:-:S00]  /*04b0*/  BRA `(.L_x_0) ;  /* 0xfffffffc00fc7947 */ /* 0x000fc0000383ffff */
[----:B------:R-:W-:-:S00]  /*04c0*/  NOP ;  /* 0x0000000000007918 */ /* 0x000fc00000000000 */
        /* <DEDUP_REMOVED lines=11> */
.L_x_1:


//--------------------- .nv.global.init           --------------------------
	.section	.nv.global.init,"aw",@progbits
.nv.global.init:
	.type		_$_str,@object
	.size		_$_str,(_$_str_$_2 - _$_str)
_$_str:
        /*0000*/ 	.byte	0x5f, 0x5f, 0x43, 0x55, 0x44, 0x41, 0x5f, 0x46, 0x54, 0x5a, 0x00
	.type		_$_str_$_2,@object
	.size		_$_str_$_2,(.L_1 - _$_str_$_2)
_$_str_$_2:
        /*000b*/ 	.byte	0x5f, 0x5f, 0x43, 0x55, 0x44, 0x41, 0x5f, 0x50, 0x52, 0x45, 0x43, 0x5f, 0x53, 0x51, 0x52, 0x54
        /*001b*/ 	.byte	0x00
.L_1:


//--------------------- .nv.constant0.triton_poi_fused__native_batch_norm_legit_no_training_hardtanh_19 --------------------------
	.section	.nv.constant0.triton_poi_fused__native_batch_norm_legit_no_training_hardtanh_19,"a",@progbits
	.sectionflags	@""
	.align	4
.nv.constant0.triton_poi_fused__native_batch_norm_legit_no_training_hardtanh_19:
	.zero		580
